//
// Generated by NVIDIA NVVM Compiler
//
// Compiler Build ID: CL-36424714
// Cuda compilation tools, release 13.0, V13.0.88
// Based on NVVM 20.0.0
//

.version 9.0
.target sm_100
.address_size 64

	// .globl	_Z12reverseArrayPiS_i
// _ZZ12reverseArrayPiS_iE4temp has been demoted

.visible .entry _Z12reverseArrayPiS_i(
	.param .u64 .ptr .align 1 _Z12reverseArrayPiS_i_param_0,
	.param .u64 .ptr .align 1 _Z12reverseArrayPiS_i_param_1,
	.param .u32 _Z12reverseArrayPiS_i_param_2
)
{
	.reg .pred 	%p<3>;
	.reg .b32 	%r<14>;
	.reg .b64 	%rd<9>;
	// demoted variable
	.shared .align 4 .b8 _ZZ12reverseArrayPiS_iE4temp[1024];
	ld.param.u64 	%rd1, [_Z12reverseArrayPiS_i_param_0];
	ld.param.u64 	%rd2, [_Z12reverseArrayPiS_i_param_1];
	ld.param.u32 	%r3, [_Z12reverseArrayPiS_i_param_2];
	mov.u32 	%r1, %tid.x;
	mov.u32 	%r4, %ntid.x;
	not.b32 	%r5, %r1;
	add.s32 	%r2, %r4, %r5;
	setp.ge.s32 	%p1, %r1, %r3;
	@%p1 bra 	$L__BB0_2;
	cvta.to.global.u64 	%rd3, %rd1;
	mul.wide.u32 	%rd4, %r1, 4;
	add.s64 	%rd5, %rd3, %rd4;
	ld.global.u32 	%r6, [%rd5];
	shl.b32 	%r7, %r1, 2;
	mov.u32 	%r8, _ZZ12reverseArrayPiS_iE4temp;
	add.s32 	%r9, %r8, %r7;
	st.shared.u32 	[%r9], %r6;
$L__BB0_2:
	setp.ge.s32 	%p2, %r2, %r3;
	@%p2 bra 	$L__BB0_4;
	shl.b32 	%r10, %r2, 2;
	mov.u32 	%r11, _ZZ12reverseArrayPiS_iE4temp;
	add.s32 	%r12, %r11, %r10;
	ld.shared.u32 	%r13, [%r12];
	cvta.to.global.u64 	%rd6, %rd2;
	mul.wide.u32 	%rd7, %r1, 4;
	add.s64 	%rd8, %rd6, %rd7;
	st.global.u32 	[%rd8], %r13;
$L__BB0_4:
	ret;

}


// ===== COMPILED SASS (sm_100) =====

	.target	sm_100

	.elftype	@"ET_EXEC"


//--------------------- .note.nv.tkinfo           --------------------------
	.section	.note.nv.tkinfo,"",@"SHT_NOTE"
	.sectionflags	@"SHF_NOTE_NV_TKINFO"
	.tkinfo
        /*0018*/ 	.word	0x00000002
        /*0030*/ 	.string	""
        /*0030*/ 	.string	"ptxas"
        /*0030*/ 	.string	"Cuda compilation tools, release 13.0, V13.0.88"
        /*0030*/ 	.string	"Build cuda_13.0.r13.0/compiler.36424714_0"
        /*0030*/ 	.string	"-arch sm_100 -m 64 "



//--------------------- .note.nv.cuinfo           --------------------------
	.section	.note.nv.cuinfo,"",@"SHT_NOTE"
	.sectionflags	@"SHF_NOTE_NV_CUINFO"
        /*0018*/ 	.short	0x0002
        /*001a*/ 	.short	0x0064
        /*001c*/ 	.short	0x0082
	.zero		2


//--------------------- .nv.info                  --------------------------
	.section	.nv.info,"",@"SHT_CUDA_INFO"
	.align	4


	//----- nvinfo : EIATTR_REGCOUNT
	.align		4
        /*0000*/ 	.byte	0x04, 0x2f
        /*0002*/ 	.short	(.L_1 - .L_0)
	.align		4
.L_0:
        /*0004*/ 	.word	index@(_Z12reverseArrayPiS_i)
        /*0008*/ 	.word	0x0000000a


	//----- nvinfo : EIATTR_FRAME_SIZE
	.align		4
.L_1:
        /*000c*/ 	.byte	0x04, 0x11
        /*000e*/ 	.short	(.L_3 - .L_2)
	.align		4
.L_2:
        /*0010*/ 	.word	index@(_Z12reverseArrayPiS_i)
        /*0014*/ 	.word	0x00000000


	//----- nvinfo : EIATTR_MIN_STACK_SIZE
	.align		4
.L_3:
        /*0018*/ 	.byte	0x04, 0x12
        /*001a*/ 	.short	(.L_5 - .L_4)
	.align		4
.L_4:
        /*001c*/ 	.word	index@(_Z12reverseArrayPiS_i)
        /*0020*/ 	.word	0x00000000
.L_5:


//--------------------- .nv.compat                --------------------------
	.section	.nv.compat,"",@"SHT_CUDA_COMPAT_INFO"
	.align	4
        /*0000*/ 	.byte	0x02, 0x09, 0x00, 0x00, 0x02, 0x02, 0x01, 0x00, 0x02, 0x05, 0x05, 0x00, 0x03, 0x07, 0x01, 0x01
        /*0010*/ 	.byte	0x02, 0x03, 0x00, 0x00, 0x02, 0x06, 0x01, 0x00, 0x04, 0x0b, 0x08, 0x00, 0x09, 0x00, 0x00, 0x00
        /*0020*/ 	.byte	0x00, 0x00, 0x00, 0x00


//--------------------- .nv.info._Z12reverseArrayPiS_i --------------------------
	.section	.nv.info._Z12reverseArrayPiS_i,"",@"SHT_CUDA_INFO"
	.sectionflags	@""
	.align	4


	//----- nvinfo : EIATTR_CUDA_API_VERSION
	.align		4
        /*0000*/ 	.byte	0x04, 0x37
        /*0002*/ 	.short	(.L_7 - .L_6)
.L_6:
        /*0004*/ 	.word	0x00000082


	//----- nvinfo : EIATTR_KPARAM_INFO
	.align		4
.L_7:
        /*0008*/ 	.byte	0x04, 0x17
        /*000a*/ 	.short	(.L_9 - .L_8)
.L_8:
        /*000c*/ 	.word	0x00000000
        /*0010*/ 	.short	0x0002
        /*0012*/ 	.short	0x0010
        /*0014*/ 	.byte	0x00, 0xf0, 0x11, 0x00


	//----- nvinfo : EIATTR_KPARAM_INFO
	.align		4
.L_9:
        /*0018*/ 	.byte	0x04, 0x17
        /*001a*/ 	.short	(.L_11 - .L_10)
.L_10:
        /*001c*/ 	.word	0x00000000
        /*0020*/ 	.short	0x0001
        /*0022*/ 	.short	0x0008
        /*0024*/ 	.byte	0x00, 0xf5, 0x21, 0x00


	//----- nvinfo : EIATTR_KPARAM_INFO
	.align		4
.L_11:
        /*0028*/ 	.byte	0x04, 0x17
        /*002a*/ 	.short	(.L_13 - .L_12)
.L_12:
        /*002c*/ 	.word	0x00000000
        /*0030*/ 	.short	0x0000
        /*0032*/ 	.short	0x0000
        /*0034*/ 	.byte	0x00, 0xf5, 0x21, 0x00


	//----- nvinfo : EIATTR_SPARSE_MMA_MASK
	.align		4
.L_13:
        /*0038*/ 	.byte	0x03, 0x50
        /*003a*/ 	.short	0x0000


	//----- nvinfo : EIATTR_MAXREG_COUNT
	.align		4
        /*003c*/ 	.byte	0x03, 0x1b
        /*003e*/ 	.short	0x00ff


	//----- nvinfo : EIATTR_MERCURY_ISA_VERSION
	.align		4
        /*0040*/ 	.byte	0x03, 0x5f
        /*0042*/ 	.short	0x0101


	//----- nvinfo : EIATTR_VRC_CTA_INIT_COUNT
	.align		4
        /*0044*/ 	.byte	0x02, 0x4a
	.zero		1
	.zero		1


	//----- nvinfo : EIATTR_EXIT_INSTR_OFFSETS
	.align		4
        /*0048*/ 	.byte	0x04, 0x1c
        /*004a*/ 	.short	(.L_15 - .L_14)


	//   ....[0]....
.L_14:
        /*004c*/ 	.word	0x00000110


	//   ....[1]....
        /*0050*/ 	.word	0x000001a0


	//----- nvinfo : EIATTR_CBANK_PARAM_SIZE
	.align		4
.L_15:
        /*0054*/ 	.byte	0x03, 0x19
        /*0056*/ 	.short	0x0014


	//----- nvinfo : EIATTR_PARAM_CBANK
	.align		4
        /*0058*/ 	.byte	0x04, 0x0a
        /*005a*/ 	.short	(.L_17 - .L_16)
	.align		4
.L_16:
        /*005c*/ 	.word	index@(.nv.constant0._Z12reverseArrayPiS_i)
        /*0060*/ 	.short	0x0380
        /*0062*/ 	.short	0x0014


	//----- nvinfo : EIATTR_SW_WAR
	.align		4
.L_17:
        /*0064*/ 	.byte	0x04, 0x36
        /*0066*/ 	.short	(.L_19 - .L_18)
.L_18:
        /*0068*/ 	.word	0x00000008
.L_19:


//--------------------- .nv.callgraph             --------------------------
	.section	.nv.callgraph,"",@"SHT_CUDA_CALLGRAPH"
	.align	4
	.sectionentsize	8
	.align		4
        /*0000*/ 	.word	0x00000000
	.align		4
        /*0004*/ 	.word	0xffffffff
	.align		4
        /*0008*/ 	.word	0x00000000
	.align		4
        /*000c*/ 	.word	0xfffffffe
	.align		4
        /*0010*/ 	.word	0x00000000
	.align		4
        /*0014*/ 	.word	0xfffffffd
	.align		4
        /*0018*/ 	.word	0x00000000
	.align		4
        /*001c*/ 	.word	0xfffffffc


//--------------------- .text._Z12reverseArrayPiS_i --------------------------
	.section	.text._Z12reverseArrayPiS_i,"ax",@progbits
	.align	128
        .global         _Z12reverseArrayPiS_i
        .type           _Z12reverseArrayPiS_i,@function
        .size           _Z12reverseArrayPiS_i,(.L_x_1 - _Z12reverseArrayPiS_i)
        .other          _Z12reverseArrayPiS_i,@"STO_CUDA_ENTRY STV_DEFAULT"
_Z12reverseArrayPiS_i:
.text._Z12reverseArrayPiS_i:
[----:B------:R-:W-:Y:S01]  /*0000*/  LDC R1, c[0x0][0x37c] ;  /* 0x0000df00ff017b82 */ /* 0x000fe20000000800 */
[----:B------:R-:W0:Y:S01]  /*0010*/  S2R R7, SR_TID.X ;  /* 0x0000000000077919 */ /* 0x000e220000002100 */
[----:B------:R-:W0:Y:S01]  /*0020*/  LDCU UR5, c[0x0][0x390] ;  /* 0x00007200ff0577ac */ /* 0x000e220008000800 */
[----:B------:R-:W1:Y:S01]  /*0030*/  LDCU.64 UR6, c[0x0][0x358] ;  /* 0x00006b00ff0677ac */ /* 0x000e620008000a00 */
[----:B0-----:R-:W-:-:S13]  /*0040*/  ISETP.GE.AND P0, PT, R7, UR5, PT ;  /* 0x0000000507007c0c */ /* 0x001fda000bf06270 */
[----:B------:R-:W0:Y:S02]  /*0050*/  @!P0 LDC.64 R2, c[0x0][0x380] ;  /* 0x0000e000ff028b82 */ /* 0x000e240000000a00 */
[----:B0-----:R-:W-:-:S06]  /*0060*/  @!P0 IMAD.WIDE.U32 R2, R7, 0x4, R2 ;  /* 0x0000000407028825 */ /* 0x001fcc00078e0002 */
[----:B-1----:R-:W2:Y:S01]  /*0070*/  @!P0 LDG.E R2, desc[UR6][R2.64] ;  /* 0x0000000602028981 */ /* 0x002ea2000c1e1900 */
[----:B------:R-:W0:Y:S01]  /*0080*/  LDCU UR4, c[0x0][0x360] ;  /* 0x00006c00ff0477ac */ /* 0x000e220008000800 */
[----:B------:R-:W-:Y:S01]  /*0090*/  LOP3.LUT R0, RZ, R7, RZ, 0x33, !PT ;  /* 0x00000007ff007212 */ /* 0x000fe200078e33ff */
[----:B------:R-:W1:Y:S01]  /*00a0*/  @!P0 S2R R5, SR_CgaCtaId ;  /* 0x0000000000058919 */ /* 0x000e620000008800 */
[----:B------:R-:W-:-:S03]  /*00b0*/  @!P0 MOV R4, 0x400 ;  /* 0x0000040000048802 */ /* 0x000fc60000000f00 */
[----:B0-----:R-:W-:-:S05]  /*00c0*/  VIADD R0, R0, UR4 ;  /* 0x0000000400007c36 */ /* 0x001fca0008000000 */
[----:B------:R-:W-:Y:S02]  /*00d0*/  ISETP.GE.AND P1, PT, R0, UR5, PT ;  /* 0x0000000500007c0c */ /* 0x000fe4000bf26270 */
[----:B-1----:R-:W-:-:S05]  /*00e0*/  @!P0 LEA R4, R5, R4, 0x18 ;  /* 0x0000000405048211 */ /* 0x002fca00078ec0ff */
[----:B------:R-:W-:-:S05]  /*00f0*/  @!P0 IMAD R5, R7, 0x4, R4 ;  /* 0x0000000407058824 */ /* 0x000fca00078e0204 */
[----:B--2---:R0:W-:Y:S01]  /*0100*/  @!P0 STS [R5], R2 ;  /* 0x0000000205008388 */ /* 0x0041e20000000800 */
[----:B------:R-:W-:Y:S05]  /*0110*/  @P1 EXIT ;  /* 0x000000000000194d */ /* 0x000fea0003800000 */
[----:B------:R-:W1:Y:S01]  /*0120*/  S2UR UR5, SR_CgaCtaId ;  /* 0x00000000000579c3 */ /* 0x000e620000008800 */
[----:B------:R-:W-:-:S07]  /*0130*/  UMOV UR4, 0x400 ;  /* 0x0000040000047882 */ /* 0x000fce0000000000 */
[----:B0-----:R-:W0:Y:S01]  /*0140*/  LDC.64 R2, c[0x0][0x388] ;  /* 0x0000e200ff027b82 */ /* 0x001e220000000a00 */
[----:B-1----:R-:W-:-:S06]  /*0150*/  ULEA UR4, UR5, UR4, 0x18 ;  /* 0x0000000405047291 */ /* 0x002fcc000f8ec0ff */
[----:B------:R-:W-:Y:S01]  /*0160*/  LEA R0, R0, UR4, 0x2 ;  /* 0x0000000400007c11 */ /* 0x000fe2000f8e10ff */
[----:B0-----:R-:W-:-:S04]  /*0170*/  IMAD.WIDE.U32 R2, R7, 0x4, R2 ;  /* 0x0000000407027825 */ /* 0x001fc800078e0002 */
[----:B------:R-:W0:Y:S04]  /*0180*/  LDS R5, [R0] ;  /* 0x0000000000057984 */ /* 0x000e280000000800 */
[----:B0-----:R-:W-:Y:S01]  /*0190*/  STG.E desc[UR6][R2.64], R5 ;  /* 0x0000000502007986 */ /* 0x001fe2000c101906 */
[----:B------:R-:W-:Y:S05]  /*01a0*/  EXIT ;  /* 0x000000000000794d */ /* 0x000fea0003800000 */
.L_x_0:
[----:B------:R-:W-:-:S00]  /*01b0*/  BRA `(.L_x_0) ;  /* 0xfffffffc00fc7947 */ /* 0x000fc0000383ffff */
[----:B------:R-:W-:-:S00]  /*01c0*/  NOP ;  /* 0x0000000000007918 */ /* 0x000fc00000000000 */
        /* <DEDUP_REMOVED lines=11> */
.L_x_1:


//--------------------- .nv.shared._Z12reverseArrayPiS_i --------------------------
	.section	.nv.shared._Z12reverseArrayPiS_i,"aw",@nobits
	.sectionflags	@""
	.align	4
.nv.shared._Z12reverseArrayPiS_i:
	.zero		2048


//--------------------- .nv.shared.reserved.0     --------------------------
	.section	.nv.shared.reserved.0,"aw",@nobits
	.weak		__nv_reservedSMEM_offset_0_alias
	.size		__nv_reservedSMEM_offset_0_alias, 0, 64
	.other		__nv_reservedSMEM_offset_0_alias,@"STO_CUDA_RESERVED_SHARED STV_DEFAULT"
__nv_reservedSMEM_offset_0_alias:
	.zero		0
	.zero		64


//--------------------- .nv.constant0._Z12reverseArrayPiS_i --------------------------
	.section	.nv.constant0._Z12reverseArrayPiS_i,"a",@progbits
	.sectionflags	@""
	.align	4
.nv.constant0._Z12reverseArrayPiS_i:
	.zero		916


//--------------------- SYMBOLS --------------------------

	.type		.nv.reservedSmem.offset0,@object
	.size		.nv.reservedSmem.offset0,0x4
	.type		.nv.reservedSmem.cap,@object
	.size		.nv.reservedSmem.cap,0x4
